	.headerflags	@"EF_CUDA_TEXMODE_UNIFIED EF_CUDA_64BIT_ADDRESS EF_CUDA_ACCELERATORS EF_CUDA_SM90 EF_CUDA_VIRTUAL_SM(EF_CUDA_SM90)"
	.elftype	@"ET_EXEC"


//--------------------- .nv.info                  --------------------------
	.section	.nv.info,"",@"SHT_CUDA_INFO"
	.align	4


	//----- nvinfo : EIATTR_REGCOUNT
	.align		4
        /*0000*/ 	.byte	0x04, 0x2f
        /*0002*/ 	.short	(.L_2 - .L_1)
	.align		4
.L_1:
        /*0004*/ 	.word	index@(triton_poi_fused_native_layer_norm_0)
        /*0008*/ 	.word	0x00000012


	//----- nvinfo : EIATTR_MIN_STACK_SIZE
	.align		4
.L_2:
        /*000c*/ 	.byte	0x04, 0x12
        /*000e*/ 	.short	(.L_4 - .L_3)
	.align		4
.L_3:
        /*0010*/ 	.word	index@(triton_poi_fused_native_layer_norm_0)
        /*0014*/ 	.word	0x00000000


	//----- nvinfo : EIATTR_FRAME_SIZE
	.align		4
.L_4:
        /*0018*/ 	.byte	0x04, 0x11
        /*001a*/ 	.short	(.L_6 - .L_5)
	.align		4
.L_5:
        /*001c*/ 	.word	index@(triton_poi_fused_native_layer_norm_0)
        /*0020*/ 	.word	0x00000000


	//----- nvinfo : EIATTR_MIN_STACK_SIZE
	.align		4
.L_6:
        /*0024*/ 	.byte	0x04, 0x12
        /*0026*/ 	.short	(.L_8 - .L_7)
	.align		4
.L_7:
        /*0028*/ 	.word	index@(triton_poi_fused_native_layer_norm_0)
        /*002c*/ 	.word	0x00000000
.L_8:


//--------------------- .nv.info.triton_poi_fused_native_layer_norm_0 --------------------------
	.section	.nv.info.triton_poi_fused_native_layer_norm_0,"",@"SHT_CUDA_INFO"
	.sectionflags	@""
	.align	4


	//----- nvinfo : EIATTR_CUDA_API_VERSION
	.align		4
        /*0000*/ 	.byte	0x04, 0x37
        /*0002*/ 	.short	(.L_10 - .L_9)
.L_9:
        /*0004*/ 	.word	0x0000007c


	//----- nvinfo : EIATTR_KPARAM_INFO
	.align		4
.L_10:
        /*0008*/ 	.byte	0x04, 0x17
        /*000a*/ 	.short	(.L_12 - .L_11)
.L_11:
        /*000c*/ 	.word	0x00000000
        /*0010*/ 	.short	0x0003
        /*0012*/ 	.short	0x0018
        /*0014*/ 	.byte	0x00, 0xf0, 0x11, 0x00


	//----- nvinfo : EIATTR_KPARAM_INFO
	.align		4
.L_12:
        /*0018*/ 	.byte	0x04, 0x17
        /*001a*/ 	.short	(.L_14 - .L_13)
.L_13:
        /*001c*/ 	.word	0x00000000
        /*0020*/ 	.short	0x0002
        /*0022*/ 	.short	0x0010
        /*0024*/ 	.byte	0x00, 0xf4, 0x21, 0x00


	//----- nvinfo : EIATTR_KPARAM_INFO
	.align		4
.L_14:
        /*0028*/ 	.byte	0x04, 0x17
        /*002a*/ 	.short	(.L_16 - .L_15)
.L_15:
        /*002c*/ 	.word	0x00000000
        /*0030*/ 	.short	0x0001
        /*0032*/ 	.short	0x0008
        /*0034*/ 	.byte	0x00, 0xf4, 0x21, 0x00


	//----- nvinfo : EIATTR_KPARAM_INFO
	.align		4
.L_16:
        /*0038*/ 	.byte	0x04, 0x17
        /*003a*/ 	.short	(.L_18 - .L_17)
.L_17:
        /*003c*/ 	.word	0x00000000
        /*0040*/ 	.short	0x0000
        /*0042*/ 	.short	0x0000
        /*0044*/ 	.byte	0x00, 0xf4, 0x21, 0x00


	//----- nvinfo : EIATTR_SPARSE_MMA_MASK
	.align		4
.L_18:
        /*0048*/ 	.byte	0x03, 0x50
        /*004a*/ 	.short	0x0000


	//----- nvinfo : EIATTR_MAXREG_COUNT
	.align		4
        /*004c*/ 	.byte	0x03, 0x1b
        /*004e*/ 	.short	0x00ff


	//----- nvinfo : EIATTR_EXIT_INSTR_OFFSETS
	.align		4
        /*0050*/ 	.byte	0x04, 0x1c
        /*0052*/ 	.short	(.L_20 - .L_19)


	//   ....[0]....
.L_19:
        /*0054*/ 	.word	0x00000360


	//   ....[1]....
        /*0058*/ 	.word	0x000003c0


	//----- nvinfo : EIATTR_REQNTID
	.align		4
.L_20:
        /*005c*/ 	.byte	0x04, 0x10
        /*005e*/ 	.short	(.L_22 - .L_21)
.L_21:
        /*0060*/ 	.word	0x00000020
        /*0064*/ 	.word	0x00000001
        /*0068*/ 	.word	0x00000001


	//----- nvinfo : EIATTR_CBANK_PARAM_SIZE
	.align		4
.L_22:
        /*006c*/ 	.byte	0x03, 0x19
        /*006e*/ 	.short	0x001c


	//----- nvinfo : EIATTR_PARAM_CBANK
	.align		4
        /*0070*/ 	.byte	0x04, 0x0a
        /*0072*/ 	.short	(.L_24 - .L_23)
	.align		4
.L_23:
        /*0074*/ 	.word	index@(.nv.constant0.triton_poi_fused_native_layer_norm_0)
        /*0078*/ 	.short	0x0210
        /*007a*/ 	.short	0x001c


	//----- nvinfo : EIATTR_SW_WAR
	.align		4
.L_24:
        /*007c*/ 	.byte	0x04, 0x36
        /*007e*/ 	.short	(.L_26 - .L_25)
.L_25:
        /*0080*/ 	.word	0x00000008
.L_26:


//--------------------- .nv.callgraph             --------------------------
	.section	.nv.callgraph,"",@"SHT_CUDA_CALLGRAPH"
	.align	4
	.sectionentsize	8
	.align		4
        /*0000*/ 	.word	0x00000000
	.align		4
        /*0004*/ 	.word	0xffffffff
	.align		4
        /*0008*/ 	.word	0x00000000
	.align		4
        /*000c*/ 	.word	0xfffffffe
	.align		4
        /*0010*/ 	.word	0x00000000
	.align		4
        /*0014*/ 	.word	0xfffffffd
	.align		4
        /*0018*/ 	.word	0x00000000
	.align		4
        /*001c*/ 	.word	0xfffffffc


//--------------------- .nv.constant4             --------------------------
	.section	.nv.constant4,"a",@progbits
	.align	8
	.align		8
.nv.constant4:
        /*0000*/ 	.dword	_$_str


//--------------------- .text.triton_poi_fused_native_layer_norm_0 --------------------------
	.section	.text.triton_poi_fused_native_layer_norm_0,"ax",@progbits
	.align	128
        .global         triton_poi_fused_native_layer_norm_0
        .type           triton_poi_fused_native_layer_norm_0,@function
        .size           triton_poi_fused_native_layer_norm_0,(.L_x_1 - triton_poi_fused_native_layer_norm_0)
        .other          triton_poi_fused_native_layer_norm_0,@"STO_CUDA_ENTRY STV_DEFAULT"
triton_poi_fused_native_layer_norm_0:
.text.triton_poi_fused_native_layer_norm_0:
[----:B------:R-:W0:Y:S02]  /*0000*/  LDC R1, c[0x0][0x28] ;  /* 0x00000a00ff017b82 */ /* 0x000e240000000800 */
[----:B------:R-:W1:Y:S01]  /*0010*/  S2R R0, SR_TID.X ;  /* 0x0000000000007919 */ /* 0x000e620000002100 */
[----:B------:R-:W2:Y:S01]  /*0020*/  LDC.64 R4, c[0x0][0x210] ;  /* 0x00008400ff047b82 */ /* 0x000ea20000000a00 */
[----:B------:R-:W-:Y:S01]  /*0030*/  CS2R R10, SRZ ;  /* 0x00000000000a7805 */ /* 0x000fe2000001ff00 */
[----:B------:R-:W-:Y:S01]  /*0040*/  ULDC.64 UR4, c[0x0][0x208] ;  /* 0x0000820000047ab9 */ /* 0x000fe20000000a00 */
[----:B------:R-:W3:Y:S01]  /*0050*/  S2R R9, SR_CTAID.X ;  /* 0x0000000000097919 */ /* 0x000ee20000002500 */
[----:B------:R-:W-:Y:S02]  /*0060*/  CS2R R12, SRZ ;  /* 0x00000000000c7805 */ /* 0x000fe4000001ff00 */
[----:B------:R-:W-:Y:S02]  /*0070*/  CS2R R14, SRZ ;  /* 0x00000000000e7805 */ /* 0x000fe4000001ff00 */
[----:B------:R-:W-:Y:S01]  /*0080*/  MOV R8, RZ ;  /* 0x000000ff00087202 */ /* 0x000fe20000000f00 */
[----:B------:R-:W4:Y:S01]  /*0090*/  LDC.64 R6, c[0x0][0x218] ;  /* 0x00008600ff067b82 */ /* 0x000f220000000a00 */
[----:B-1----:R-:W-:-:S04]  /*00a0*/  SHF.L.U32 R0, R0, 0x1, RZ ;  /* 0x0000000100007819 */ /* 0x002fc800000006ff */
[----:B------:R-:W-:-:S04]  /*00b0*/  LOP3.LUT R0, R0, 0x3e, RZ, 0xc0, !PT ;  /* 0x0000003e00007812 */ /* 0x000fc800078ec0ff */
[----:B---3--:R-:W-:Y:S01]  /*00c0*/  LEA R9, R9, R0, 0x6 ;  /* 0x0000000009097211 */ /* 0x008fe200078e30ff */
[----:B------:R-:W-:-:S03]  /*00d0*/  HFMA2.MMA R0, -RZ, RZ, 0, 0 ;  /* 0x00000000ff007435 */ /* 0x000fc600000001ff */
[C---:B------:R-:W-:Y:S02]  /*00e0*/  ISETP.GE.AND P0, PT, R9.reuse, 0x40, PT ;  /* 0x000000400900780c */ /* 0x040fe40003f06270 */
[----:B------:R-:W-:-:S05]  /*00f0*/  SHF.L.U32 R3, R9, 0x2, RZ ;  /* 0x0000000209037819 */ /* 0x000fca00000006ff */
[----:B--2---:R-:W-:-:S06]  /*0100*/  IMAD.WIDE R4, R3, 0x4, R4 ;  /* 0x0000000403047825 */ /* 0x004fcc00078e0204 */
[----:B------:R-:W2:Y:S04]  /*0110*/  @!P0 LDG.E.EL R0, desc[UR4][R4.64+0x10] ;  /* 0x0000100404008981 */ /* 0x000ea8000c2e1900 */
[----:B------:R-:W2:Y:S04]  /*0120*/  @!P0 LDG.E.EL R10, desc[UR4][R4.64+0x14] ;  /* 0x00001404040a8981 */ /* 0x000ea8000c2e1900 */
[----:B------:R-:W3:Y:S04]  /*0130*/  @!P0 LDG.E.EL R12, desc[UR4][R4.64+0x18] ;  /* 0x00001804040c8981 */ /* 0x000ee8000c2e1900 */
[----:B------:R-:W5:Y:S04]  /*0140*/  @!P0 LDG.E.EL R14, desc[UR4][R4.64+0x1c] ;  /* 0x00001c04040e8981 */ /* 0x000f68000c2e1900 */
[----:B------:R-:W4:Y:S04]  /*0150*/  @!P0 LDG.E.EL R11, desc[UR4][R4.64] ;  /* 0x00000004040b8981 */ /* 0x000f28000c2e1900 */
[----:B------:R-:W4:Y:S04]  /*0160*/  @!P0 LDG.E.EL R8, desc[UR4][R4.64+0x4] ;  /* 0x0000040404088981 */ /* 0x000f28000c2e1900 */
[----:B------:R-:W4:Y:S04]  /*0170*/  @!P0 LDG.E.EL R13, desc[UR4][R4.64+0x8] ;  /* 0x00000804040d8981 */ /* 0x000f28000c2e1900 */
[----:B------:R1:W4:Y:S01]  /*0180*/  @!P0 LDG.E.EL R15, desc[UR4][R4.64+0xc] ;  /* 0x00000c04040f8981 */ /* 0x000322000c2e1900 */
[----:B--2---:R-:W-:-:S04]  /*0190*/  FADD R3, R10, R0 ;  /* 0x000000000a037221 */ /* 0x004fc80000000000 */
[----:B---3--:R-:W-:-:S04]  /*01a0*/  FADD R3, R3, R12 ;  /* 0x0000000c03037221 */ /* 0x008fc80000000000 */
[----:B-----5:R-:W-:-:S04]  /*01b0*/  FADD R3, R3, R14 ;  /* 0x0000000e03037221 */ /* 0x020fc80000000000 */
[----:B------:R-:W-:Y:S01]  /*01c0*/  FMUL R3, R3, 0.25 ;  /* 0x3e80000003037820 */ /* 0x000fe20000400000 */
[----:B----4-:R-:W-:-:S03]  /*01d0*/  FADD R2, R8, R11 ;  /* 0x0000000b08027221 */ /* 0x010fc60000000000 */
[C---:B------:R-:W-:Y:S01]  /*01e0*/  FADD R10, -R3.reuse, R10 ;  /* 0x0000000a030a7221 */ /* 0x040fe20000000100 */
[----:B------:R-:W-:Y:S01]  /*01f0*/  FADD R2, R2, R13 ;  /* 0x0000000d02027221 */ /* 0x000fe20000000000 */
[C---:B------:R-:W-:Y:S02]  /*0200*/  FADD R0, -R3.reuse, R0 ;  /* 0x0000000003007221 */ /* 0x040fe40000000100 */
[----:B-1----:R-:W-:Y:S01]  /*0210*/  FMUL R5, R10, R10 ;  /* 0x0000000a0a057220 */ /* 0x002fe20000400000 */
[----:B------:R-:W-:Y:S01]  /*0220*/  FADD R2, R2, R15 ;  /* 0x0000000f02027221 */ /* 0x000fe20000000000 */
[----:B------:R-:W-:Y:S02]  /*0230*/  FADD R12, -R3, R12 ;  /* 0x0000000c030c7221 */ /* 0x000fe40000000100 */
[----:B------:R-:W-:Y:S01]  /*0240*/  FFMA R5, R0, R0, R5 ;  /* 0x0000000000057223 */ /* 0x000fe20000000005 */
[----:B------:R-:W-:-:S03]  /*0250*/  FMUL R2, R2, 0.25 ;  /* 0x3e80000002027820 */ /* 0x000fc60000400000 */
[----:B------:R-:W-:Y:S01]  /*0260*/  FFMA R12, R12, R12, R5 ;  /* 0x0000000c0c0c7223 */ /* 0x000fe20000000005 */
[----:B------:R-:W-:Y:S01]  /*0270*/  FADD R8, -R2, R8 ;  /* 0x0000000802087221 */ /* 0x000fe20000000100 */
[----:B------:R-:W-:-:S04]  /*0280*/  IMAD.WIDE R4, R9, 0x4, R6 ;  /* 0x0000000409047825 */ /* 0x000fc800078e0206 */
[----:B------:R-:W-:Y:S01]  /*0290*/  FADD R11, -R2, R11 ;  /* 0x0000000b020b7221 */ /* 0x000fe20000000100 */
[----:B------:R-:W1:Y:S01]  /*02a0*/  LDC.64 R6, c[0x0][0x220] ;  /* 0x00008800ff067b82 */ /* 0x000e620000000a00 */
[----:B------:R-:W-:Y:S01]  /*02b0*/  FMUL R8, R8, R8 ;  /* 0x0000000808087220 */ /* 0x000fe20000400000 */
[----:B------:R-:W-:-:S03]  /*02c0*/  FADD R13, -R2, R13 ;  /* 0x0000000d020d7221 */ /* 0x000fc60000000100 */
[----:B------:R-:W-:Y:S01]  /*02d0*/  FFMA R8, R11, R11, R8 ;  /* 0x0000000b0b087223 */ /* 0x000fe20000000008 */
[----:B------:R-:W-:-:S03]  /*02e0*/  FADD R15, -R2, R15 ;  /* 0x0000000f020f7221 */ /* 0x000fc60000000100 */
[----:B------:R-:W-:Y:S01]  /*02f0*/  FFMA R8, R13, R13, R8 ;  /* 0x0000000d0d087223 */ /* 0x000fe20000000008 */
[----:B------:R-:W-:Y:S01]  /*0300*/  HFMA2.MMA R13, -RZ, RZ, 1.625, 0 ;  /* 0x3e800000ff0d7435 */ /* 0x000fe200000001ff */
[----:B------:R-:W-:Y:S01]  /*0310*/  FADD R11, -R3, R14 ;  /* 0x0000000e030b7221 */ /* 0x000fe20000000100 */
[----:B------:R2:W-:Y:S01]  /*0320*/  @!P0 STG.E.64 desc[UR4][R4.64], R2 ;  /* 0x0000000204008986 */ /* 0x0005e2000c101b04 */
[----:B------:R-:W-:Y:S02]  /*0330*/  FFMA R8, R15, R15, R8 ;  /* 0x0000000f0f087223 */ /* 0x000fe40000000008 */
[----:B------:R-:W-:-:S05]  /*0340*/  FFMA R12, R11, R11, R12 ;  /* 0x0000000b0b0c7223 */ /* 0x000fca000000000c */
[----:B------:R-:W-:Y:S01]  /*0350*/  FFMA R8, R8, R13, 9.9999997473787516356e-06 ;  /* 0x3727c5ac08087423 */ /* 0x000fe2000000000d */
[----:B------:R-:W-:Y:S06]  /*0360*/  @P0 EXIT ;  /* 0x000000000000094d */ /* 0x000fec0003800000 */
[----:B------:R-:W-:Y:S01]  /*0370*/  FFMA R12, R12, R13, 9.9999997473787516356e-06 ;  /* 0x3727c5ac0c0c7423 */ /* 0x000fe2000000000d */
[----:B--2---:R-:W-:Y:S01]  /*0380*/  MUFU.RSQ R4, R8 ;  /* 0x0000000800047308 */ /* 0x004fe20000001400 */
[----:B-1----:R-:W-:-:S07]  /*0390*/  IMAD.WIDE R2, R9, 0x4, R6 ;  /* 0x0000000409027825 */ /* 0x002fce00078e0206 */
[----:B------:R-:W0:Y:S02]  /*03a0*/  MUFU.RSQ R5, R12 ;  /* 0x0000000c00057308 */ /* 0x000e240000001400 */
[----:B0-----:R-:W-:Y:S01]  /*03b0*/  STG.E.64 desc[UR4][R2.64], R4 ;  /* 0x0000000402007986 */ /* 0x001fe2000c101b04 */
[----:B------:R-:W-:Y:S05]  /*03c0*/  EXIT ;  /* 0x000000000000794d */ /* 0x000fea0003800000 */
.L_x_0:
[----:B------:R-:W-:-:S00]  /*03d0*/  BRA `(.L_x_0) ;  /* 0xfffffffc00fc7947 */ /* 0x000fc0000383ffff */
[----:B------:R-:W-:-:S00]  /*03e0*/  NOP ;  /* 0x0000000000007918 */ /* 0x000fc00000000000 */
        /* <DEDUP_REMOVED lines=9> */
.L_x_1:


//--------------------- .nv.global.init           --------------------------
	.section	.nv.global.init,"aw",@progbits
.nv.global.init:
	.type		_$_str,@object
	.size		_$_str,(.L_0 - _$_str)
_$_str:
        /*0000*/ 	.byte	0x5f, 0x5f, 0x43, 0x55, 0x44, 0x41, 0x5f, 0x46, 0x54, 0x5a, 0x00
.L_0:


//--------------------- .nv.constant0.triton_poi_fused_native_layer_norm_0 --------------------------
	.section	.nv.constant0.triton_poi_fused_native_layer_norm_0,"a",@progbits
	.sectionflags	@""
	.align	4
.nv.constant0.triton_poi_fused_native_layer_norm_0:
	.zero		556
